//
// Generated by NVIDIA NVVM Compiler
//
// Compiler Build ID: CL-36424714
// Cuda compilation tools, release 13.0, V13.0.88
// Based on NVVM 20.0.0
//

.version 9.0
.target sm_100
.address_size 64

	// .globl	_Z8tiledSOPiiiPiS_S_S_S_
// _ZZ8tiledSOPiiiPiS_S_S_S_E5tileA has been demoted
// _ZZ8tiledSOPiiiPiS_S_S_S_E5tileB has been demoted
// _ZZ8tiledSOPiiiPiS_S_S_S_E5tileC has been demoted
// _ZZ8tiledSOPiiiPiS_S_S_S_E5tileD has been demoted

.visible .entry _Z8tiledSOPiiiPiS_S_S_S_(
	.param .u32 _Z8tiledSOPiiiPiS_S_S_S__param_0,
	.param .u32 _Z8tiledSOPiiiPiS_S_S_S__param_1,
	.param .u32 _Z8tiledSOPiiiPiS_S_S_S__param_2,
	.param .u64 .ptr .align 1 _Z8tiledSOPiiiPiS_S_S_S__param_3,
	.param .u64 .ptr .align 1 _Z8tiledSOPiiiPiS_S_S_S__param_4,
	.param .u64 .ptr .align 1 _Z8tiledSOPiiiPiS_S_S_S__param_5,
	.param .u64 .ptr .align 1 _Z8tiledSOPiiiPiS_S_S_S__param_6,
	.param .u64 .ptr .align 1 _Z8tiledSOPiiiPiS_S_S_S__param_7
)
{
	.reg .pred 	%p<16>;
	.reg .b32 	%r<263>;
	.reg .b32 	%f<5>;
	.reg .b64 	%rd<23>;
	// demoted variable
	.shared .align 4 .b8 _ZZ8tiledSOPiiiPiS_S_S_S_E5tileA[4096];
	// demoted variable
	.shared .align 4 .b8 _ZZ8tiledSOPiiiPiS_S_S_S_E5tileB[4096];
	// demoted variable
	.shared .align 4 .b8 _ZZ8tiledSOPiiiPiS_S_S_S_E5tileC[4096];
	// demoted variable
	.shared .align 4 .b8 _ZZ8tiledSOPiiiPiS_S_S_S_E5tileD[4096];
	ld.param.u32 	%r25, [_Z8tiledSOPiiiPiS_S_S_S__param_0];
	ld.param.u32 	%r26, [_Z8tiledSOPiiiPiS_S_S_S__param_1];
	ld.param.u32 	%r27, [_Z8tiledSOPiiiPiS_S_S_S__param_2];
	ld.param.u64 	%rd5, [_Z8tiledSOPiiiPiS_S_S_S__param_3];
	ld.param.u64 	%rd6, [_Z8tiledSOPiiiPiS_S_S_S__param_4];
	ld.param.u64 	%rd7, [_Z8tiledSOPiiiPiS_S_S_S__param_5];
	mov.u32 	%r1, %tid.x;
	mov.u32 	%r2, %tid.y;
	mov.u32 	%r29, %ctaid.x;
	mov.u32 	%r30, %ctaid.y;
	shl.b32 	%r31, %r29, 5;
	add.s32 	%r3, %r31, %r1;
	shl.b32 	%r32, %r30, 5;
	add.s32 	%r4, %r32, %r2;
	cvt.rn.f32.s32 	%f2, %r26;
	mul.f32 	%f3, %f2, 0f3D000000;
	cvt.rpi.f32.f32 	%f1, %f3;
	setp.leu.f32 	%p3, %f1, 0f00000000;
	mov.b32 	%r262, 0;
	@%p3 bra 	$L__BB0_11;
	ld.param.u64 	%rd21, [_Z8tiledSOPiiiPiS_S_S_S__param_6];
	shl.b32 	%r34, %r1, 7;
	mov.u32 	%r35, _ZZ8tiledSOPiiiPiS_S_S_S_E5tileA;
	add.s32 	%r5, %r35, %r34;
	mul.lo.s32 	%r6, %r26, %r3;
	mov.u32 	%r36, _ZZ8tiledSOPiiiPiS_S_S_S_E5tileC;
	add.s32 	%r7, %r36, %r34;
	mul.lo.s32 	%r8, %r26, %r4;
	cvta.to.global.u64 	%rd1, %rd5;
	cvta.to.global.u64 	%rd2, %rd6;
	cvta.to.global.u64 	%rd3, %rd7;
	cvta.to.global.u64 	%rd4, %rd21;
	mov.b32 	%r256, 0;
	mov.u32 	%r262, %r256;
$L__BB0_2:
	setp.lt.u32 	%p4, %r3, %r25;
	shl.b32 	%r11, %r256, 5;
	add.s32 	%r38, %r11, %r2;
	setp.lt.u32 	%p5, %r38, %r26;
	and.pred  	%p1, %p4, %p5;
	mov.b32 	%r258, 0;
	not.pred 	%p6, %p1;
	@%p6 bra 	$L__BB0_4;
	add.s32 	%r39, %r38, %r6;
	mul.wide.u32 	%rd10, %r39, 4;
	add.s64 	%rd11, %rd1, %rd10;
	ld.global.u32 	%r258, [%rd11];
$L__BB0_4:
	setp.lt.u32 	%p7, %r4, %r27;
	shl.b32 	%r42, %r2, 2;
	add.s32 	%r43, %r5, %r42;
	st.shared.u32 	[%r43], %r258;
	add.s32 	%r15, %r11, %r1;
	setp.lt.u32 	%p8, %r15, %r26;
	and.pred  	%p2, %p8, %p7;
	mov.b32 	%r259, 0;
	not.pred 	%p9, %p2;
	@%p9 bra 	$L__BB0_6;
	mad.lo.s32 	%r44, %r15, %r27, %r4;
	mul.wide.u32 	%rd12, %r44, 4;
	add.s64 	%rd13, %rd2, %rd12;
	ld.global.u32 	%r259, [%rd13];
$L__BB0_6:
	mov.u32 	%r47, _ZZ8tiledSOPiiiPiS_S_S_S_E5tileB;
	add.s32 	%r48, %r47, %r34;
	add.s32 	%r50, %r48, %r42;
	st.shared.u32 	[%r50], %r259;
	mov.b32 	%r260, 0;
	@%p6 bra 	$L__BB0_8;
	add.s32 	%r51, %r38, %r6;
	mul.wide.u32 	%rd14, %r51, 4;
	add.s64 	%rd15, %rd3, %rd14;
	ld.global.u32 	%r260, [%rd15];
$L__BB0_8:
	add.s32 	%r54, %r7, %r42;
	st.shared.u32 	[%r54], %r260;
	mov.b32 	%r261, 0;
	@%p9 bra 	$L__BB0_10;
	add.s32 	%r55, %r15, %r8;
	mul.wide.u32 	%rd16, %r55, 4;
	add.s64 	%rd17, %rd4, %rd16;
	ld.global.u32 	%r261, [%rd17];
$L__BB0_10:
	mov.u32 	%r57, _ZZ8tiledSOPiiiPiS_S_S_S_E5tileD;
	add.s32 	%r59, %r57, %r42;
	add.s32 	%r60, %r59, %r34;
	st.shared.u32 	[%r60], %r261;
	bar.sync 	0;
	ld.shared.u32 	%r61, [%r5];
	add.s32 	%r63, %r47, %r42;
	ld.shared.u32 	%r64, [%r63];
	mad.lo.s32 	%r65, %r64, %r61, %r262;
	ld.shared.u32 	%r66, [%r7];
	ld.shared.u32 	%r67, [%r59];
	mad.lo.s32 	%r68, %r67, %r66, %r65;
	bar.sync 	0;
	ld.shared.u32 	%r69, [%r5+4];
	ld.shared.u32 	%r70, [%r63+128];
	mad.lo.s32 	%r71, %r70, %r69, %r68;
	ld.shared.u32 	%r72, [%r7+4];
	ld.shared.u32 	%r73, [%r59+128];
	mad.lo.s32 	%r74, %r73, %r72, %r71;
	bar.sync 	0;
	ld.shared.u32 	%r75, [%r5+8];
	ld.shared.u32 	%r76, [%r63+256];
	mad.lo.s32 	%r77, %r76, %r75, %r74;
	ld.shared.u32 	%r78, [%r7+8];
	ld.shared.u32 	%r79, [%r59+256];
	mad.lo.s32 	%r80, %r79, %r78, %r77;
	bar.sync 	0;
	ld.shared.u32 	%r81, [%r5+12];
	ld.shared.u32 	%r82, [%r63+384];
	mad.lo.s32 	%r83, %r82, %r81, %r80;
	ld.shared.u32 	%r84, [%r7+12];
	ld.shared.u32 	%r85, [%r59+384];
	mad.lo.s32 	%r86, %r85, %r84, %r83;
	bar.sync 	0;
	ld.shared.u32 	%r87, [%r5+16];
	ld.shared.u32 	%r88, [%r63+512];
	mad.lo.s32 	%r89, %r88, %r87, %r86;
	ld.shared.u32 	%r90, [%r7+16];
	ld.shared.u32 	%r91, [%r59+512];
	mad.lo.s32 	%r92, %r91, %r90, %r89;
	bar.sync 	0;
	ld.shared.u32 	%r93, [%r5+20];
	ld.shared.u32 	%r94, [%r63+640];
	mad.lo.s32 	%r95, %r94, %r93, %r92;
	ld.shared.u32 	%r96, [%r7+20];
	ld.shared.u32 	%r97, [%r59+640];
	mad.lo.s32 	%r98, %r97, %r96, %r95;
	bar.sync 	0;
	ld.shared.u32 	%r99, [%r5+24];
	ld.shared.u32 	%r100, [%r63+768];
	mad.lo.s32 	%r101, %r100, %r99, %r98;
	ld.shared.u32 	%r102, [%r7+24];
	ld.shared.u32 	%r103, [%r59+768];
	mad.lo.s32 	%r104, %r103, %r102, %r101;
	bar.sync 	0;
	ld.shared.u32 	%r105, [%r5+28];
	ld.shared.u32 	%r106, [%r63+896];
	mad.lo.s32 	%r107, %r106, %r105, %r104;
	ld.shared.u32 	%r108, [%r7+28];
	ld.shared.u32 	%r109, [%r59+896];
	mad.lo.s32 	%r110, %r109, %r108, %r107;
	bar.sync 	0;
	ld.shared.u32 	%r111, [%r5+32];
	ld.shared.u32 	%r112, [%r63+1024];
	mad.lo.s32 	%r113, %r112, %r111, %r110;
	ld.shared.u32 	%r114, [%r7+32];
	ld.shared.u32 	%r115, [%r59+1024];
	mad.lo.s32 	%r116, %r115, %r114, %r113;
	bar.sync 	0;
	ld.shared.u32 	%r117, [%r5+36];
	ld.shared.u32 	%r118, [%r63+1152];
	mad.lo.s32 	%r119, %r118, %r117, %r116;
	ld.shared.u32 	%r120, [%r7+36];
	ld.shared.u32 	%r121, [%r59+1152];
	mad.lo.s32 	%r122, %r121, %r120, %r119;
	bar.sync 	0;
	ld.shared.u32 	%r123, [%r5+40];
	ld.shared.u32 	%r124, [%r63+1280];
	mad.lo.s32 	%r125, %r124, %r123, %r122;
	ld.shared.u32 	%r126, [%r7+40];
	ld.shared.u32 	%r127, [%r59+1280];
	mad.lo.s32 	%r128, %r127, %r126, %r125;
	bar.sync 	0;
	ld.shared.u32 	%r129, [%r5+44];
	ld.shared.u32 	%r130, [%r63+1408];
	mad.lo.s32 	%r131, %r130, %r129, %r128;
	ld.shared.u32 	%r132, [%r7+44];
	ld.shared.u32 	%r133, [%r59+1408];
	mad.lo.s32 	%r134, %r133, %r132, %r131;
	bar.sync 	0;
	ld.shared.u32 	%r135, [%r5+48];
	ld.shared.u32 	%r136, [%r63+1536];
	mad.lo.s32 	%r137, %r136, %r135, %r134;
	ld.shared.u32 	%r138, [%r7+48];
	ld.shared.u32 	%r139, [%r59+1536];
	mad.lo.s32 	%r140, %r139, %r138, %r137;
	bar.sync 	0;
	ld.shared.u32 	%r141, [%r5+52];
	ld.shared.u32 	%r142, [%r63+1664];
	mad.lo.s32 	%r143, %r142, %r141, %r140;
	ld.shared.u32 	%r144, [%r7+52];
	ld.shared.u32 	%r145, [%r59+1664];
	mad.lo.s32 	%r146, %r145, %r144, %r143;
	bar.sync 	0;
	ld.shared.u32 	%r147, [%r5+56];
	ld.shared.u32 	%r148, [%r63+1792];
	mad.lo.s32 	%r149, %r148, %r147, %r146;
	ld.shared.u32 	%r150, [%r7+56];
	ld.shared.u32 	%r151, [%r59+1792];
	mad.lo.s32 	%r152, %r151, %r150, %r149;
	bar.sync 	0;
	ld.shared.u32 	%r153, [%r5+60];
	ld.shared.u32 	%r154, [%r63+1920];
	mad.lo.s32 	%r155, %r154, %r153, %r152;
	ld.shared.u32 	%r156, [%r7+60];
	ld.shared.u32 	%r157, [%r59+1920];
	mad.lo.s32 	%r158, %r157, %r156, %r155;
	bar.sync 	0;
	ld.shared.u32 	%r159, [%r5+64];
	ld.shared.u32 	%r160, [%r63+2048];
	mad.lo.s32 	%r161, %r160, %r159, %r158;
	ld.shared.u32 	%r162, [%r7+64];
	ld.shared.u32 	%r163, [%r59+2048];
	mad.lo.s32 	%r164, %r163, %r162, %r161;
	bar.sync 	0;
	ld.shared.u32 	%r165, [%r5+68];
	ld.shared.u32 	%r166, [%r63+2176];
	mad.lo.s32 	%r167, %r166, %r165, %r164;
	ld.shared.u32 	%r168, [%r7+68];
	ld.shared.u32 	%r169, [%r59+2176];
	mad.lo.s32 	%r170, %r169, %r168, %r167;
	bar.sync 	0;
	ld.shared.u32 	%r171, [%r5+72];
	ld.shared.u32 	%r172, [%r63+2304];
	mad.lo.s32 	%r173, %r172, %r171, %r170;
	ld.shared.u32 	%r174, [%r7+72];
	ld.shared.u32 	%r175, [%r59+2304];
	mad.lo.s32 	%r176, %r175, %r174, %r173;
	bar.sync 	0;
	ld.shared.u32 	%r177, [%r5+76];
	ld.shared.u32 	%r178, [%r63+2432];
	mad.lo.s32 	%r179, %r178, %r177, %r176;
	ld.shared.u32 	%r180, [%r7+76];
	ld.shared.u32 	%r181, [%r59+2432];
	mad.lo.s32 	%r182, %r181, %r180, %r179;
	bar.sync 	0;
	ld.shared.u32 	%r183, [%r5+80];
	ld.shared.u32 	%r184, [%r63+2560];
	mad.lo.s32 	%r185, %r184, %r183, %r182;
	ld.shared.u32 	%r186, [%r7+80];
	ld.shared.u32 	%r187, [%r59+2560];
	mad.lo.s32 	%r188, %r187, %r186, %r185;
	bar.sync 	0;
	ld.shared.u32 	%r189, [%r5+84];
	ld.shared.u32 	%r190, [%r63+2688];
	mad.lo.s32 	%r191, %r190, %r189, %r188;
	ld.shared.u32 	%r192, [%r7+84];
	ld.shared.u32 	%r193, [%r59+2688];
	mad.lo.s32 	%r194, %r193, %r192, %r191;
	bar.sync 	0;
	ld.shared.u32 	%r195, [%r5+88];
	ld.shared.u32 	%r196, [%r63+2816];
	mad.lo.s32 	%r197, %r196, %r195, %r194;
	ld.shared.u32 	%r198, [%r7+88];
	ld.shared.u32 	%r199, [%r59+2816];
	mad.lo.s32 	%r200, %r199, %r198, %r197;
	bar.sync 	0;
	ld.shared.u32 	%r201, [%r5+92];
	ld.shared.u32 	%r202, [%r63+2944];
	mad.lo.s32 	%r203, %r202, %r201, %r200;
	ld.shared.u32 	%r204, [%r7+92];
	ld.shared.u32 	%r205, [%r59+2944];
	mad.lo.s32 	%r206, %r205, %r204, %r203;
	bar.sync 	0;
	ld.shared.u32 	%r207, [%r5+96];
	ld.shared.u32 	%r208, [%r63+3072];
	mad.lo.s32 	%r209, %r208, %r207, %r206;
	ld.shared.u32 	%r210, [%r7+96];
	ld.shared.u32 	%r211, [%r59+3072];
	mad.lo.s32 	%r212, %r211, %r210, %r209;
	bar.sync 	0;
	ld.shared.u32 	%r213, [%r5+100];
	ld.shared.u32 	%r214, [%r63+3200];
	mad.lo.s32 	%r215, %r214, %r213, %r212;
	ld.shared.u32 	%r216, [%r7+100];
	ld.shared.u32 	%r217, [%r59+3200];
	mad.lo.s32 	%r218, %r217, %r216, %r215;
	bar.sync 	0;
	ld.shared.u32 	%r219, [%r5+104];
	ld.shared.u32 	%r220, [%r63+3328];
	mad.lo.s32 	%r221, %r220, %r219, %r218;
	ld.shared.u32 	%r222, [%r7+104];
	ld.shared.u32 	%r223, [%r59+3328];
	mad.lo.s32 	%r224, %r223, %r222, %r221;
	bar.sync 	0;
	ld.shared.u32 	%r225, [%r5+108];
	ld.shared.u32 	%r226, [%r63+3456];
	mad.lo.s32 	%r227, %r226, %r225, %r224;
	ld.shared.u32 	%r228, [%r7+108];
	ld.shared.u32 	%r229, [%r59+3456];
	mad.lo.s32 	%r230, %r229, %r228, %r227;
	bar.sync 	0;
	ld.shared.u32 	%r231, [%r5+112];
	ld.shared.u32 	%r232, [%r63+3584];
	mad.lo.s32 	%r233, %r232, %r231, %r230;
	ld.shared.u32 	%r234, [%r7+112];
	ld.shared.u32 	%r235, [%r59+3584];
	mad.lo.s32 	%r236, %r235, %r234, %r233;
	bar.sync 	0;
	ld.shared.u32 	%r237, [%r5+116];
	ld.shared.u32 	%r238, [%r63+3712];
	mad.lo.s32 	%r239, %r238, %r237, %r236;
	ld.shared.u32 	%r240, [%r7+116];
	ld.shared.u32 	%r241, [%r59+3712];
	mad.lo.s32 	%r242, %r241, %r240, %r239;
	bar.sync 	0;
	ld.shared.u32 	%r243, [%r5+120];
	ld.shared.u32 	%r244, [%r63+3840];
	mad.lo.s32 	%r245, %r244, %r243, %r242;
	ld.shared.u32 	%r246, [%r7+120];
	ld.shared.u32 	%r247, [%r59+3840];
	mad.lo.s32 	%r248, %r247, %r246, %r245;
	bar.sync 	0;
	ld.shared.u32 	%r249, [%r5+124];
	ld.shared.u32 	%r250, [%r63+3968];
	mad.lo.s32 	%r251, %r250, %r249, %r248;
	ld.shared.u32 	%r252, [%r7+124];
	ld.shared.u32 	%r253, [%r59+3968];
	mad.lo.s32 	%r262, %r253, %r252, %r251;
	bar.sync 	0;
	add.s32 	%r256, %r256, 1;
	cvt.rn.f32.u32 	%f4, %r256;
	setp.gt.f32 	%p12, %f1, %f4;
	@%p12 bra 	$L__BB0_2;
$L__BB0_11:
	setp.ge.u32 	%p13, %r3, %r25;
	setp.ge.u32 	%p14, %r4, %r27;
	or.pred  	%p15, %p13, %p14;
	@%p15 bra 	$L__BB0_13;
	ld.param.u64 	%rd22, [_Z8tiledSOPiiiPiS_S_S_S__param_7];
	mad.lo.s32 	%r255, %r27, %r3, %r4;
	cvta.to.global.u64 	%rd18, %rd22;
	mul.wide.u32 	%rd19, %r255, 4;
	add.s64 	%rd20, %rd18, %rd19;
	st.global.u32 	[%rd20], %r262;
$L__BB0_13:
	ret;

}


// ===== COMPILED SASS (sm_100) =====

	.target	sm_100

	.elftype	@"ET_EXEC"


//--------------------- .note.nv.tkinfo           --------------------------
	.section	.note.nv.tkinfo,"",@"SHT_NOTE"
	.sectionflags	@"SHF_NOTE_NV_TKINFO"
	.tkinfo
        /*0018*/ 	.word	0x00000002
        /*0030*/ 	.string	""
        /*0030*/ 	.string	"ptxas"
        /*0030*/ 	.string	"Cuda compilation tools, release 13.0, V13.0.88"
        /*0030*/ 	.string	"Build cuda_13.0.r13.0/compiler.36424714_0"
        /*0030*/ 	.string	"-arch sm_100 -m 64 "



//--------------------- .note.nv.cuinfo           --------------------------
	.section	.note.nv.cuinfo,"",@"SHT_NOTE"
	.sectionflags	@"SHF_NOTE_NV_CUINFO"
        /*0018*/ 	.short	0x0002
        /*001a*/ 	.short	0x0064
        /*001c*/ 	.short	0x0082
	.zero		2


//--------------------- .nv.info                  --------------------------
	.section	.nv.info,"",@"SHT_CUDA_INFO"
	.align	4


	//----- nvinfo : EIATTR_REGCOUNT
	.align		4
        /*0000*/ 	.byte	0x04, 0x2f
        /*0002*/ 	.short	(.L_1 - .L_0)
	.align		4
.L_0:
        /*0004*/ 	.word	index@(_Z8tiledSOPiiiPiS_S_S_S_)
        /*0008*/ 	.word	0x00000020


	//----- nvinfo : EIATTR_FRAME_SIZE
	.align		4
.L_1:
        /*000c*/ 	.byte	0x04, 0x11
        /*000e*/ 	.short	(.L_3 - .L_2)
	.align		4
.L_2:
        /*0010*/ 	.word	index@(_Z8tiledSOPiiiPiS_S_S_S_)
        /*0014*/ 	.word	0x00000000


	//----- nvinfo : EIATTR_MIN_STACK_SIZE
	.align		4
.L_3:
        /*0018*/ 	.byte	0x04, 0x12
        /*001a*/ 	.short	(.L_5 - .L_4)
	.align		4
.L_4:
        /*001c*/ 	.word	index@(_Z8tiledSOPiiiPiS_S_S_S_)
        /*0020*/ 	.word	0x00000000
.L_5:


//--------------------- .nv.compat                --------------------------
	.section	.nv.compat,"",@"SHT_CUDA_COMPAT_INFO"
	.align	4
        /*0000*/ 	.byte	0x02, 0x09, 0x00, 0x00, 0x02, 0x02, 0x01, 0x00, 0x02, 0x05, 0x05, 0x00, 0x03, 0x07, 0x01, 0x01
        /*0010*/ 	.byte	0x02, 0x03, 0x00, 0x00, 0x02, 0x06, 0x01, 0x00, 0x04, 0x0b, 0x08, 0x00, 0x09, 0x00, 0x00, 0x00
        /*0020*/ 	.byte	0x00, 0x00, 0x00, 0x00


//--------------------- .nv.info._Z8tiledSOPiiiPiS_S_S_S_ --------------------------
	.section	.nv.info._Z8tiledSOPiiiPiS_S_S_S_,"",@"SHT_CUDA_INFO"
	.sectionflags	@""
	.align	4


	//----- nvinfo : EIATTR_CUDA_API_VERSION
	.align		4
        /*0000*/ 	.byte	0x04, 0x37
        /*0002*/ 	.short	(.L_7 - .L_6)
.L_6:
        /*0004*/ 	.word	0x00000082


	//----- nvinfo : EIATTR_KPARAM_INFO
	.align		4
.L_7:
        /*0008*/ 	.byte	0x04, 0x17
        /*000a*/ 	.short	(.L_9 - .L_8)
.L_8:
        /*000c*/ 	.word	0x00000000
        /*0010*/ 	.short	0x0007
        /*0012*/ 	.short	0x0030
        /*0014*/ 	.byte	0x00, 0xf5, 0x21, 0x00


	//----- nvinfo : EIATTR_KPARAM_INFO
	.align		4
.L_9:
        /*0018*/ 	.byte	0x04, 0x17
        /*001a*/ 	.short	(.L_11 - .L_10)
.L_10:
        /*001c*/ 	.word	0x00000000
        /*0020*/ 	.short	0x0006
        /*0022*/ 	.short	0x0028
        /*0024*/ 	.byte	0x00, 0xf5, 0x21, 0x00


	//----- nvinfo : EIATTR_KPARAM_INFO
	.align		4
.L_11:
        /*0028*/ 	.byte	0x04, 0x17
        /*002a*/ 	.short	(.L_13 - .L_12)
.L_12:
        /*002c*/ 	.word	0x00000000
        /*0030*/ 	.short	0x0005
        /*0032*/ 	.short	0x0020
        /*0034*/ 	.byte	0x00, 0xf5, 0x21, 0x00


	//----- nvinfo : EIATTR_KPARAM_INFO
	.align		4
.L_13:
        /*0038*/ 	.byte	0x04, 0x17
        /*003a*/ 	.short	(.L_15 - .L_14)
.L_14:
        /*003c*/ 	.word	0x00000000
        /*0040*/ 	.short	0x0004
        /*0042*/ 	.short	0x0018
        /*0044*/ 	.byte	0x00, 0xf5, 0x21, 0x00


	//----- nvinfo : EIATTR_KPARAM_INFO
	.align		4
.L_15:
        /*0048*/ 	.byte	0x04, 0x17
        /*004a*/ 	.short	(.L_17 - .L_16)
.L_16:
        /*004c*/ 	.word	0x00000000
        /*0050*/ 	.short	0x0003
        /*0052*/ 	.short	0x0010
        /*0054*/ 	.byte	0x00, 0xf5, 0x21, 0x00


	//----- nvinfo : EIATTR_KPARAM_INFO
	.align		4
.L_17:
        /*0058*/ 	.byte	0x04, 0x17
        /*005a*/ 	.short	(.L_19 - .L_18)
.L_18:
        /*005c*/ 	.word	0x00000000
        /*0060*/ 	.short	0x0002
        /*0062*/ 	.short	0x0008
        /*0064*/ 	.byte	0x00, 0xf0, 0x11, 0x00


	//----- nvinfo : EIATTR_KPARAM_INFO
	.align		4
.L_19:
        /*0068*/ 	.byte	0x04, 0x17
        /*006a*/ 	.short	(.L_21 - .L_20)
.L_20:
        /*006c*/ 	.word	0x00000000
        /*0070*/ 	.short	0x0001
        /*0072*/ 	.short	0x0004
        /*0074*/ 	.byte	0x00, 0xf0, 0x11, 0x00


	//----- nvinfo : EIATTR_KPARAM_INFO
	.align		4
.L_21:
        /*0078*/ 	.byte	0x04, 0x17
        /*007a*/ 	.short	(.L_23 - .L_22)
.L_22:
        /*007c*/ 	.word	0x00000000
        /*0080*/ 	.short	0x0000
        /*0082*/ 	.short	0x0000
        /*0084*/ 	.byte	0x00, 0xf0, 0x11, 0x00


	//----- nvinfo : EIATTR_SPARSE_MMA_MASK
	.align		4
.L_23:
        /*0088*/ 	.byte	0x03, 0x50
        /*008a*/ 	.short	0x0000


	//----- nvinfo : EIATTR_MAXREG_COUNT
	.align		4
        /*008c*/ 	.byte	0x03, 0x1b
        /*008e*/ 	.short	0x00ff


	//----- nvinfo : EIATTR_NUM_BARRIERS
	.align		4
        /*0090*/ 	.byte	0x02, 0x4c
        /*0092*/ 	.byte	0x01
	.zero		1


	//----- nvinfo : EIATTR_MERCURY_ISA_VERSION
	.align		4
        /*0094*/ 	.byte	0x03, 0x5f
        /*0096*/ 	.short	0x0101


	//----- nvinfo : EIATTR_VRC_CTA_INIT_COUNT
	.align		4
        /*0098*/ 	.byte	0x02, 0x4a
	.zero		1
	.zero		1


	//----- nvinfo : EIATTR_EXIT_INSTR_OFFSETS
	.align		4
        /*009c*/ 	.byte	0x04, 0x1c
        /*009e*/ 	.short	(.L_25 - .L_24)


	//   ....[0]....
.L_24:
        /*00a0*/ 	.word	0x000012e0


	//   ....[1]....
        /*00a4*/ 	.word	0x00001330


	//----- nvinfo : EIATTR_CBANK_PARAM_SIZE
	.align		4
.L_25:
        /*00a8*/ 	.byte	0x03, 0x19
        /*00aa*/ 	.short	0x0038


	//----- nvinfo : EIATTR_PARAM_CBANK
	.align		4
        /*00ac*/ 	.byte	0x04, 0x0a
        /*00ae*/ 	.short	(.L_27 - .L_26)
	.align		4
.L_26:
        /*00b0*/ 	.word	index@(.nv.constant0._Z8tiledSOPiiiPiS_S_S_S_)
        /*00b4*/ 	.short	0x0380
        /*00b6*/ 	.short	0x0038


	//----- nvinfo : EIATTR_SW_WAR
	.align		4
.L_27:
        /*00b8*/ 	.byte	0x04, 0x36
        /*00ba*/ 	.short	(.L_29 - .L_28)
.L_28:
        /*00bc*/ 	.word	0x00000008
.L_29:


//--------------------- .nv.callgraph             --------------------------
	.section	.nv.callgraph,"",@"SHT_CUDA_CALLGRAPH"
	.align	4
	.sectionentsize	8
	.align		4
        /*0000*/ 	.word	0x00000000
	.align		4
        /*0004*/ 	.word	0xffffffff
	.align		4
        /*0008*/ 	.word	0x00000000
	.align		4
        /*000c*/ 	.word	0xfffffffe
	.align		4
        /*0010*/ 	.word	0x00000000
	.align		4
        /*0014*/ 	.word	0xfffffffd
	.align		4
        /*0018*/ 	.word	0x00000000
	.align		4
        /*001c*/ 	.word	0xfffffffc


//--------------------- .text._Z8tiledSOPiiiPiS_S_S_S_ --------------------------
	.section	.text._Z8tiledSOPiiiPiS_S_S_S_,"ax",@progbits
	.align	128
        .global         _Z8tiledSOPiiiPiS_S_S_S_
        .type           _Z8tiledSOPiiiPiS_S_S_S_,@function
        .size           _Z8tiledSOPiiiPiS_S_S_S_,(.L_x_3 - _Z8tiledSOPiiiPiS_S_S_S_)
        .other          _Z8tiledSOPiiiPiS_S_S_S_,@"STO_CUDA_ENTRY STV_DEFAULT"
_Z8tiledSOPiiiPiS_S_S_S_:
.text._Z8tiledSOPiiiPiS_S_S_S_:
[----:B------:R-:W-:Y:S01]  /*0000*/  LDC R1, c[0x0][0x37c] ;  /* 0x0000df00ff017b82 */ /* 0x000fe20000000800 */
[----:B------:R-:W0:Y:S01]  /*0010*/  LDCU UR4, c[0x0][0x384] ;  /* 0x00007080ff0477ac */ /* 0x000e220008000800 */
[----:B------:R-:W1:Y:S01]  /*0020*/  S2R R0, SR_TID.X ;  /* 0x0000000000007919 */ /* 0x000e620000002100 */
[----:B------:R-:W-:Y:S01]  /*0030*/  HFMA2 R8, -RZ, RZ, 0, 0 ;  /* 0x00000000ff087431 */ /* 0x000fe200000001ff */
[----:B------:R-:W2:Y:S01]  /*0040*/  LDCU UR13, c[0x0][0x388] ;  /* 0x00007100ff0d77ac */ /* 0x000ea20008000800 */
[----:B------:R-:W1:Y:S01]  /*0050*/  S2R R5, SR_CTAID.X ;  /* 0x0000000000057919 */ /* 0x000e620000002500 */
[----:B------:R-:W3:Y:S01]  /*0060*/  LDCU.64 UR8, c[0x0][0x358] ;  /* 0x00006b00ff0877ac */ /* 0x000ee20008000a00 */
[----:B------:R-:W4:Y:S01]  /*0070*/  S2R R2, SR_TID.Y ;  /* 0x0000000000027919 */ /* 0x000f220000002200 */
[----:B------:R-:W4:Y:S01]  /*0080*/  S2R R7, SR_CTAID.Y ;  /* 0x0000000000077919 */ /* 0x000f220000002600 */
[----:B0-----:R-:W-:-:S05]  /*0090*/  I2FP.F32.S32 R3, UR4 ;  /* 0x0000000400037c45 */ /* 0x001fca0008201400 */
[----:B------:R-:W-:-:S06]  /*00a0*/  FMUL R3, R3, 0.03125 ;  /* 0x3d00000003037820 */ /* 0x000fcc0000400000 */
[----:B------:R-:W0:Y:S01]  /*00b0*/  FRND.CEIL R3, R3 ;  /* 0x0000000300037307 */ /* 0x000e220000209000 */
[----:B-1----:R-:W-:Y:S02]  /*00c0*/  LEA R5, R5, R0, 0x5 ;  /* 0x0000000005057211 */ /* 0x002fe400078e28ff */
[----:B0-----:R-:W-:Y:S02]  /*00d0*/  FSETP.GT.AND P0, PT, R3, RZ, PT ;  /* 0x000000ff0300720b */ /* 0x001fe40003f04000 */
[----:B----4-:R-:W-:-:S11]  /*00e0*/  LEA R6, R7, R2, 0x5 ;  /* 0x0000000207067211 */ /* 0x010fd600078e28ff */
[----:B--23--:R-:W-:Y:S05]  /*00f0*/  @!P0 BRA `(.L_x_0) ;  /* 0x00000010006c8947 */ /* 0x00cfea0003800000 */
[----:B------:R-:W0:Y:S01]  /*0100*/  S2UR UR7, SR_CgaCtaId ;  /* 0x00000000000779c3 */ /* 0x000e220000008800 */
[----:B------:R-:W-:Y:S01]  /*0110*/  UMOV UR4, 0x400 ;  /* 0x0000040000047882 */ /* 0x000fe20000000000 */
[----:B------:R-:W-:Y:S01]  /*0120*/  MOV R7, RZ ;  /* 0x000000ff00077202 */ /* 0x000fe20000000f00 */
[----:B------:R-:W-:Y:S01]  /*0130*/  UIADD3 UR6, UPT, UPT, UR4, 0x3000, URZ ;  /* 0x0000300004067890 */ /* 0x000fe2000fffe0ff */
[----:B------:R-:W-:Y:S01]  /*0140*/  MOV R8, RZ ;  /* 0x000000ff00087202 */ /* 0x000fe20000000f00 */
[----:B------:R-:W-:Y:S01]  /*0150*/  UIADD3 UR5, UPT, UPT, UR4, 0x2000, URZ ;  /* 0x0000200004057890 */ /* 0x000fe2000fffe0ff */
[----:B------:R-:W1:Y:S01]  /*0160*/  LDCU UR12, c[0x0][0x388] ;  /* 0x00007100ff0c77ac */ /* 0x000e620008000800 */
[----:B------:R-:W2:Y:S01]  /*0170*/  LDCU.64 UR10, c[0x0][0x380] ;  /* 0x00007000ff0a77ac */ /* 0x000ea20008000a00 */
[----:B0-----:R-:W-:Y:S02]  /*0180*/  ULEA UR6, UR7, UR6, 0x18 ;  /* 0x0000000607067291 */ /* 0x001fe4000f8ec0ff */
[----:B------:R-:W-:-:S02]  /*0190*/  ULEA UR4, UR7, UR4, 0x18 ;  /* 0x0000000407047291 */ /* 0x000fc4000f8ec0ff */
[----:B------:R-:W-:Y:S02]  /*01a0*/  ULEA UR5, UR7, UR5, 0x18 ;  /* 0x0000000507057291 */ /* 0x000fe4000f8ec0ff */
[----:B------:R-:W-:Y:S02]  /*01b0*/  LEA R9, R2, UR6, 0x2 ;  /* 0x0000000602097c11 */ /* 0x000fe4000f8e10ff */
[C---:B------:R-:W-:Y:S02]  /*01c0*/  LEA R11, R0.reuse, UR4, 0x7 ;  /* 0x00000004000b7c11 */ /* 0x040fe4000f8e38ff */
[C---:B------:R-:W-:Y:S02]  /*01d0*/  LEA R13, R0.reuse, UR5, 0x7 ;  /* 0x00000005000d7c11 */ /* 0x040fe4000f8e38ff */
[----:B-12---:R-:W-:-:S07]  /*01e0*/  LEA R4, R0, R9, 0x7 ;  /* 0x0000000900047211 */ /* 0x006fce00078e38ff */
.L_x_1:
[C---:B------:R-:W-:Y:S01]  /*01f0*/  LEA R10, R7.reuse, R2, 0x5 ;  /* 0x00000002070a7211 */ /* 0x040fe200078e28ff */
[----:B------:R-:W-:Y:S01]  /*0200*/  HFMA2 R22, -RZ, RZ, 0, 0 ;  /* 0x00000000ff167431 */ /* 0x000fe200000001ff */
[----:B------:R-:W-:Y:S02]  /*0210*/  ISETP.GE.U32.AND P0, PT, R6, UR12, PT ;  /* 0x0000000c06007c0c */ /* 0x000fe4000bf06070 */
[----:B------:R-:W-:Y:S02]  /*0220*/  ISETP.GE.U32.AND P1, PT, R10, UR11, PT ;  /* 0x0000000b0a007c0c */ /* 0x000fe4000bf26070 */
[----:B------:R-:W-:Y:S02]  /*0230*/  LEA R27, R7, R0, 0x5 ;  /* 0x00000000071b7211 */ /* 0x000fe400078e28ff */
[----:B------:R-:W-:Y:S02]  /*0240*/  ISETP.LT.U32.AND P1, PT, R5, UR10, !P1 ;  /* 0x0000000a05007c0c */ /* 0x000fe4000cf21070 */
[----:B------:R-:W-:-:S02]  /*0250*/  ISETP.LT.U32.AND P0, PT, R27, UR11, !P0 ;  /* 0x0000000b1b007c0c */ /* 0x000fc4000c701070 */
[----:B------:R-:W-:Y:S02]  /*0260*/  MOV R12, RZ ;  /* 0x000000ff000c7202 */ /* 0x000fe40000000f00 */
[----:B------:R-:W-:-:S07]  /*0270*/  MOV R24, RZ ;  /* 0x000000ff00187202 */ /* 0x000fce0000000f00 */
[----:B------:R-:W0:Y:S01]  /*0280*/  @P1 LDC.64 R18, c[0x0][0x390] ;  /* 0x0000e400ff121b82 */ /* 0x000e220000000a00 */
[----:B------:R-:W-:Y:S02]  /*0290*/  @P1 IMAD R23, R5, UR11, R10 ;  /* 0x0000000b05171c24 */ /* 0x000fe4000f8e020a */
[----:B------:R-:W-:Y:S02]  /*02a0*/  @P0 IMAD R25, R27, UR12, R6 ;  /* 0x0000000c1b190c24 */ /* 0x000fe4000f8e0206 */
[----:B------:R-:W-:-:S03]  /*02b0*/  @P1 IMAD R29, R5, UR11, R10 ;  /* 0x0000000b051d1c24 */ /* 0x000fc6000f8e020a */
[----:B------:R-:W1:Y:S08]  /*02c0*/  @P0 LDC.64 R20, c[0x0][0x398] ;  /* 0x0000e600ff140b82 */ /* 0x000e700000000a00 */
[----:B------:R-:W2:Y:S08]  /*02d0*/  @P1 LDC.64 R14, c[0x0][0x3a0] ;  /* 0x0000e800ff0e1b82 */ /* 0x000eb00000000a00 */
[----:B------:R-:W3:Y:S01]  /*02e0*/  @P0 LDC.64 R16, c[0x0][0x3a8] ;  /* 0x0000ea00ff100b82 */ /* 0x000ee20000000a00 */
[----:B0-----:R-:W-:-:S04]  /*02f0*/  @P1 IMAD.WIDE.U32 R18, R23, 0x4, R18 ;  /* 0x0000000417121825 */ /* 0x001fc800078e0012 */
[----:B------:R-:W-:Y:S02]  /*0300*/  @P0 IMAD R23, R6, UR11, R27 ;  /* 0x0000000b06170c24 */ /* 0x000fe4000f8e021b */
[----:B------:R-:W-:Y:S01]  /*0310*/  HFMA2 R27, -RZ, RZ, 0, 0 ;  /* 0x00000000ff1b7431 */ /* 0x000fe200000001ff */
[----:B------:R0:W4:Y:S01]  /*0320*/  @P1 LDG.E R12, desc[UR8][R18.64] ;  /* 0x00000008120c1981 */ /* 0x000122000c1e1900 */
[----:B-1----:R-:W-:-:S05]  /*0330*/  @P0 IMAD.WIDE.U32 R20, R25, 0x4, R20 ;  /* 0x0000000419140825 */ /* 0x002fca00078e0014 */
[----:B------:R-:W5:Y:S01]  /*0340*/  @P0 LDG.E R22, desc[UR8][R20.64] ;  /* 0x0000000814160981 */ /* 0x000f62000c1e1900 */
[----:B--2---:R-:W-:-:S05]  /*0350*/  @P1 IMAD.WIDE.U32 R14, R29, 0x4, R14 ;  /* 0x000000041d0e1825 */ /* 0x004fca00078e000e */
[----:B------:R-:W2:Y:S01]  /*0360*/  @P1 LDG.E R24, desc[UR8][R14.64] ;  /* 0x000000080e181981 */ /* 0x000ea2000c1e1900 */
[----:B---3--:R-:W-:-:S05]  /*0370*/  @P0 IMAD.WIDE.U32 R16, R23, 0x4, R16 ;  /* 0x0000000417100825 */ /* 0x008fca00078e0010 */
[----:B------:R-:W3:Y:S01]  /*0380*/  @P0 LDG.E R27, desc[UR8][R16.64] ;  /* 0x00000008101b0981 */ /* 0x000ee2000c1e1900 */
[----:B------:R-:W1:Y:S01]  /*0390*/  S2UR UR5, SR_CgaCtaId ;  /* 0x00000000000579c3 */ /* 0x000e620000008800 */
[----:B------:R-:W-:Y:S02]  /*03a0*/  UMOV UR4, 0x400 ;  /* 0x0000040000047882 */ /* 0x000fe40000000000 */
[----:B------:R-:W-:Y:S01]  /*03b0*/  UIADD3 UR4, UPT, UPT, UR4, 0x1000, URZ ;  /* 0x0000100004047890 */ /* 0x000fe2000fffe0ff */
[C---:B------:R-:W-:Y:S02]  /*03c0*/  LEA R23, R2.reuse, R11, 0x2 ;  /* 0x0000000b02177211 */ /* 0x040fe400078e10ff */
[----:B0-----:R-:W-:Y:S01]  /*03d0*/  LEA R19, R2, R13, 0x2 ;  /* 0x0000000d02137211 */ /* 0x001fe200078e10ff */
[----:B-1----:R-:W-:-:S06]  /*03e0*/  ULEA UR4, UR5, UR4, 0x18 ;  /* 0x0000000405047291 */ /* 0x002fcc000f8ec0ff */
[----:B------:R-:W-:-:S04]  /*03f0*/  LEA R25, R0, UR4, 0x7 ;  /* 0x0000000400197c11 */ /* 0x000fc8000f8e38ff */
[C---:B------:R-:W-:Y:S02]  /*0400*/  LEA R25, R2.reuse, R25, 0x2 ;  /* 0x0000001902197211 */ /* 0x040fe400078e10ff */
[----:B------:R-:W-:Y:S01]  /*0410*/  LEA R10, R2, UR4, 0x2 ;  /* 0x00000004020a7c11 */ /* 0x000fe2000f8e10ff */
[----:B----4-:R-:W-:Y:S04]  /*0420*/  STS [R23], R12 ;  /* 0x0000000c17007388 */ /* 0x010fe80000000800 */
[----:B-----5:R-:W-:Y:S04]  /*0430*/  STS [R25], R22 ;  /* 0x0000001619007388 */ /* 0x020fe80000000800 */
[----:B--2---:R-:W-:Y:S04]  /*0440*/  STS [R19], R24 ;  /* 0x0000001813007388 */ /* 0x004fe80000000800 */
[----:B---3--:R-:W-:Y:S01]  /*0450*/  STS [R4], R27 ;  /* 0x0000001b04007388 */ /* 0x008fe20000000800 */
[----:B------:R-:W-:Y:S06]  /*0460*/  BAR.SYNC.DEFER_BLOCKING 0x0 ;  /* 0x0000000000007b1d */ /* 0x000fec0000010000 */
[----:B------:R-:W-:Y:S04]  /*0470*/  LDS R29, [R11] ;  /* 0x000000000b1d7984 */ /* 0x000fe80000000800 */
[----:B------:R-:W0:Y:S04]  /*0480*/  LDS R20, [R10] ;  /* 0x000000000a147984 */ /* 0x000e280000000800 */
[----:B------:R-:W-:Y:S04]  /*0490*/  LDS R26, [R13] ;  /* 0x000000000d1a7984 */ /* 0x000fe80000000800 */
[----:B------:R-:W1:Y:S01]  /*04a0*/  LDS R28, [R9] ;  /* 0x00000000091c7984 */ /* 0x000e620000000800 */
[----:B------:R-:W-:Y:S06]  /*04b0*/  BAR.SYNC.DEFER_BLOCKING 0x0 ;  /* 0x0000000000007b1d */ /* 0x000fec0000010000 */
[----:B------:R-:W-:Y:S04]  /*04c0*/  LDS R23, [R11+0x4] ;  /* 0x000004000b177984 */ /* 0x000fe80000000800 */
[----:B------:R-:W2:Y:S04]  /*04d0*/  LDS R18, [R10+0x80] ;  /* 0x000080000a127984 */ /* 0x000ea80000000800 */
[----:B------:R-:W-:Y:S04]  /*04e0*/  LDS R16, [R13+0x4] ;  /* 0x000004000d107984 */ /* 0x000fe80000000800 */
[----:B------:R-:W3:Y:S01]  /*04f0*/  LDS R21, [R9+0x80] ;  /* 0x0000800009157984 */ /* 0x000ee20000000800 */
[----:B------:R-:W-:Y:S01]  /*0500*/  BAR.SYNC.DEFER_BLOCKING 0x0 ;  /* 0x0000000000007b1d */ /* 0x000fe20000010000 */
[----:B0-----:R-:W-:-:S05]  /*0510*/  IMAD R20, R29, R20, R8 ;  /* 0x000000141d147224 */ /* 0x001fca00078e0208 */
[----:B------:R-:W-:Y:S04]  /*0520*/  LDS R14, [R11+0x8] ;  /* 0x000008000b0e7984 */ /* 0x000fe80000000800 */
[----:B------:R-:W0:Y:S04]  /*0530*/  LDS R19, [R10+0x100] ;  /* 0x000100000a137984 */ /* 0x000e280000000800 */
[----:B------:R-:W-:Y:S04]  /*0540*/  LDS R12, [R13+0x8] ;  /* 0x000008000d0c7984 */ /* 0x000fe80000000800 */
[----:B------:R-:W4:Y:S01]  /*0550*/  LDS R17, [R9+0x100] ;  /* 0x0001000009117984 */ /* 0x000f220000000800 */
[----:B------:R-:W-:Y:S01]  /*0560*/  BAR.SYNC.DEFER_BLOCKING 0x0 ;  /* 0x0000000000007b1d */ /* 0x000fe20000010000 */
[----:B-1----:R-:W-:-:S04]  /*0570*/  IMAD R26, R26, R28, R20 ;  /* 0x0000001c1a1a7224 */ /* 0x002fc800078e0214 */
[----:B--2---:R-:W-:Y:S01]  /*0580*/  IMAD R18, R23, R18, R26 ;  /* 0x0000001217127224 */ /* 0x004fe200078e021a */
[----:B------:R-:W-:Y:S04]  /*0590*/  LDS R15, [R11+0xc] ;  /* 0x00000c000b0f7984 */ /* 0x000fe80000000800 */
[----:B------:R-:W1:Y:S04]  /*05a0*/  LDS R24, [R10+0x180] ;  /* 0x000180000a187984 */ /* 0x000e680000000800 */
[----:B------:R-:W-:Y:S04]  /*05b0*/  LDS R20, [R13+0xc] ;  /* 0x00000c000d147984 */ /* 0x000fe80000000800 */
[----:B------:R-:W2:Y:S01]  /*05c0*/  LDS R25, [R9+0x180] ;  /* 0x0001800009197984 */ /* 0x000ea20000000800 */
[----:B------:R-:W-:Y:S01]  /*05d0*/  BAR.SYNC.DEFER_BLOCKING 0x0 ;  /* 0x0000000000007b1d */ /* 0x000fe20000010000 */
[----:B---3--:R-:W-:-:S04]  /*05e0*/  IMAD R16, R16, R21, R18 ;  /* 0x0000001510107224 */ /* 0x008fc800078e0212 */
[----:B0-----:R-:W-:Y:S01]  /*05f0*/  IMAD R14, R14, R19, R16 ;  /* 0x000000130e0e7224 */ /* 0x001fe200078e0210 */
[----:B------:R-:W-:Y:S04]  /*0600*/  LDS R22, [R11+0x10] ;  /* 0x000010000b167984 */ /* 0x000fe80000000800 */
[----:B------:R-:W0:Y:S04]  /*0610*/  LDS R27, [R10+0x200] ;  /* 0x000200000a1b7984 */ /* 0x000e280000000800 */
[----:B------:R-:W-:Y:S04]  /*0620*/  LDS R18, [R13+0x10] ;  /* 0x000010000d127984 */ /* 0x000fe80000000800 */
[----:B------:R-:W3:Y:S01]  /*0630*/  LDS R23, [R9+0x200] ;  /* 0x0002000009177984 */ /* 0x000ee20000000800 */
[----:B------:R-:W-:Y:S01]  /*0640*/  BAR.SYNC.DEFER_BLOCKING 0x0 ;  /* 0x0000000000007b1d */ /* 0x000fe20000010000 */
[----:B----4-:R-:W-:-:S05]  /*0650*/  IMAD R8, R12, R17, R14 ;  /* 0x000000110c087224 */ /* 0x010fca00078e020e */
[----:B------:R-:W-:Y:S04]  /*0660*/  LDS R16, [R11+0x14] ;  /* 0x000014000b107984 */ /* 0x000fe80000000800 */
[----:B------:R-:W4:Y:S04]  /*0670*/  LDS R21, [R10+0x280] ;  /* 0x000280000a157984 */ /* 0x000f280000000800 */
[----:B------:R-:W-:Y:S04]  /*0680*/  LDS R14, [R13+0x14] ;  /* 0x000014000d0e7984 */ /* 0x000fe80000000800 */
[----:B------:R-:W5:Y:S01]  /*0690*/  LDS R19, [R9+0x280] ;  /* 0x0002800009137984 */ /* 0x000f620000000800 */
        /* <DEDUP_REMOVED lines=8> */
[----:B0-----:R-:W-:-:S04]  /*0720*/  IMAD R22, R22, R27, R20 ;  /* 0x0000001b16167224 */ /* 0x001fc800078e0214 */
[----:B---3--:R-:W-:Y:S01]  /*0730*/  IMAD R18, R18, R23, R22 ;  /* 0x0000001712127224 */ /* 0x008fe200078e0216 */
[----:B------:R-:W-:Y:S04]  /*0740*/  LDS R20, [R11+0x1c] ;  /* 0x00001c000b147984 */ /* 0x000fe80000000800 */
[----:B------:R-:W0:Y:S04]  /*0750*/  LDS R25, [R10+0x380] ;  /* 0x000380000a197984 */ /* 0x000e280000000800 */
[----:B------:R-:W-:Y:S04]  /*0760*/  LDS R22, [R13+0x1c] ;  /* 0x00001c000d167984 */ /* 0x000fe80000000800 */
[----:B------:R-:W3:Y:S01]  /*0770*/  LDS R27, [R9+0x380] ;  /* 0x00038000091b7984 */ /* 0x000ee20000000800 */
[----:B------:R-:W-:Y:S01]  /*0780*/  BAR.SYNC.DEFER_BLOCKING 0x0 ;  /* 0x0000000000007b1d */ /* 0x000fe20000010000 */
[----:B----4-:R-:W-:-:S04]  /*0790*/  IMAD R16, R16, R21, R18 ;  /* 0x0000001510107224 */ /* 0x010fc800078e0212 */
[----:B-----5:R-:W-:Y:S01]  /*07a0*/  IMAD R14, R14, R19, R16 ;  /* 0x000000130e0e7224 */ /* 0x020fe200078e0210 */
        /* <DEDUP_REMOVED lines=67> */
[----:B-1----:R-:W-:Y:S01]  /*0be0*/  IMAD R22, R18, R23, R22 ;  /* 0x0000001712167224 */ /* 0x002fe200078e0216 */
[----:B------:R-:W-:Y:S03]  /*0bf0*/  BAR.SYNC.DEFER_BLOCKING 0x0 ;  /* 0x0000000000007b1d */ /* 0x000fe60000010000 */
[----:B--2---:R-:W-:-:S03]  /*0c00*/  IMAD R22, R16, R21, R22 ;  /* 0x0000001510167224 */ /* 0x004fc600078e0216 */
[----:B------:R-:W-:Y:S04]  /*0c10*/  LDS R18, [R11+0x48] ;  /* 0x000048000b127984 */ /* 0x000fe80000000800 */
[----:B------:R-:W1:Y:S04]  /*0c20*/  LDS R23, [R10+0x900] ;  /* 0x000900000a177984 */ /* 0x000e680000000800 */
[----:B------:R-:W-:Y:S04]  /*0c30*/  LDS R21, [R13+0x48] ;  /* 0x000048000d157984 */ /* 0x000fe80000000800 */
[----:B------:R-:W2:Y:S01]  /*0c40*/  LDS R16, [R9+0x900] ;  /* 0x0009000009107984 */ /* 0x000ea20000000800 */
[----:B0-----:R-:W-:Y:S01]  /*0c50*/  IMAD R22, R14, R19, R22 ;  /* 0x000000130e167224 */ /* 0x001fe200078e0216 */
[----:B------:R-:W-:Y:S03]  /*0c60*/  BAR.SYNC.DEFER_BLOCKING 0x0 ;  /* 0x0000000000007b1d */ /* 0x000fe60000010000 */
[----:B---3--:R-:W-:-:S03]  /*0c70*/  IMAD R22, R12, R17, R22 ;  /* 0x000000110c167224 */ /* 0x008fc600078e0216 */
        /* <DEDUP_REMOVED lines=20> */
[----:B---3--:R-:W-:-:S04]  /*0dc0*/  IMAD R20, R12, R17, R20 ;  /* 0x000000110c147224 */ /* 0x008fc800078e0214 */
[----:B----4-:R-:W-:Y:S01]  /*0dd0*/  IMAD R20, R8, R15, R20 ;  /* 0x0000000f08147224 */ /* 0x010fe200078e0214 */
[----:B------:R-:W-:Y:S04]  /*0de0*/  LDS R14, [R11+0x58] ;  /* 0x000058000b0e7984 */ /* 0x000fe80000000800 */
[----:B------:R-:W0:Y:S04]  /*0df0*/  LDS R19, [R10+0xb00] ;  /* 0x000b00000a137984 */ /* 0x000e280000000800 */
[----:B------:R-:W-:Y:S04]  /*0e00*/  LDS R17, [R13+0x58] ;  /* 0x000058000d117984 */ /* 0x000fe80000000800 */
[----:B------:R-:W3:Y:S01]  /*0e10*/  LDS R12, [R9+0xb00] ;  /* 0x000b0000090c7984 */ /* 0x000ee20000000800 */
[----:B------:R-:W-:Y:S01]  /*0e20*/  BAR.SYNC.DEFER_BLOCKING 0x0 ;  /* 0x0000000000007b1d */ /* 0x000fe20000010000 */
[----:B-----5:R-:W-:-:S05]  /*0e30*/  IMAD R24, R22, R27, R20 ;  /* 0x0000001b16187224 */ /* 0x020fca00078e0214 */
        /* <DEDUP_REMOVED lines=54> */
[----:B0-----:R-:W-:Y:S01]  /*11a0*/  IMAD R24, R23, R18, R24 ;  /* 0x0000001217187224 */ /* 0x001fe200078e0218 */
[----:B------:R-:W-:-:S04]  /*11b0*/  IADD3 R7, PT, PT, R7, 0x1, RZ ;  /* 0x0000000107077810 */ /* 0x000fc80007ffe0ff */
[----:B------:R0:W-:Y:S04]  /*11c0*/  LDS R27, [R10+0xf80] ;  /* 0x000f80000a1b7984 */ /* 0x0001e80000000800 */
[----:B------:R-:W2:Y:S04]  /*11d0*/  LDS R22, [R11+0x7c] ;  /* 0x00007c000b167984 */ /* 0x000ea80000000800 */
[----:B------:R-:W-:Y:S04]  /*11e0*/  LDS R18, [R13+0x7c] ;  /* 0x00007c000d127984 */ /* 0x000fe80000000800 */
[----:B------:R-:W2:Y:S01]  /*11f0*/  LDS R23, [R9+0xf80] ;  /* 0x000f800009177984 */ /* 0x000ea20000000800 */
[----:B---3--:R-:W-:Y:S01]  /*1200*/  IMAD R12, R17, R12, R24 ;  /* 0x0000000c110c7224 */ /* 0x008fe200078e0218 */
[----:B0-----:R-:W-:-:S03]  /*1210*/  I2FP.F32.U32 R10, R7 ;  /* 0x00000007000a7245 */ /* 0x001fc60000201000 */
[----:B----4-:R-:W-:Y:S01]  /*1220*/  IMAD R8, R8, R15, R12 ;  /* 0x0000000f08087224 */ /* 0x010fe200078e020c */
[----:B------:R-:W-:Y:S01]  /*1230*/  BAR.SYNC.DEFER_BLOCKING 0x0 ;  /* 0x0000000000007b1d */ /* 0x000fe20000010000 */
[----:B------:R-:W-:Y:S02]  /*1240*/  FSETP.GT.AND P0, PT, R3, R10, PT ;  /* 0x0000000a0300720b */ /* 0x000fe40003f04000 */
[----:B-----5:R-:W-:-:S04]  /*1250*/  IMAD R8, R14, R19, R8 ;  /* 0x000000130e087224 */ /* 0x020fc800078e0208 */
[----:B-1----:R-:W-:-:S04]  /*1260*/  IMAD R8, R16, R21, R8 ;  /* 0x0000001510087224 */ /* 0x002fc800078e0208 */
[----:B--2---:R-:W-:-:S04]  /*1270*/  IMAD R8, R25, R20, R8 ;  /* 0x0000001419087224 */ /* 0x004fc800078e0208 */
[----:B------:R-:W-:-:S04]  /*1280*/  IMAD R8, R22, R27, R8 ;  /* 0x0000001b16087224 */ /* 0x000fc800078e0208 */
[----:B------:R-:W-:Y:S01]  /*1290*/  IMAD R8, R18, R23, R8 ;  /* 0x0000001712087224 */ /* 0x000fe200078e0208 */
[----:B------:R-:W-:Y:S06]  /*12a0*/  @P0 BRA `(.L_x_1) ;  /* 0xffffffec00d00947 */ /* 0x000fec000383ffff */
.L_x_0:
[----:B------:R-:W0:Y:S01]  /*12b0*/  LDCU UR4, c[0x0][0x380] ;  /* 0x00007000ff0477ac */ /* 0x000e220008000800 */
[----:B------:R-:W-:-:S04]  /*12c0*/  ISETP.GE.U32.AND P0, PT, R6, UR13, PT ;  /* 0x0000000d06007c0c */ /* 0x000fc8000bf06070 */
[----:B0-----:R-:W-:-:S13]  /*12d0*/  ISETP.GE.U32.OR P0, PT, R5, UR4, P0 ;  /* 0x0000000405007c0c */ /* 0x001fda0008706470 */
[----:B------:R-:W-:Y:S05]  /*12e0*/  @P0 EXIT ;  /* 0x000000000000094d */ /* 0x000fea0003800000 */
[----:B------:R-:W0:Y:S01]  /*12f0*/  LDC.64 R2, c[0x0][0x3b0] ;  /* 0x0000ec00ff027b82 */ /* 0x000e220000000a00 */
[----:B------:R-:W-:-:S04]  /*1300*/  IMAD R5, R5, UR13, R6 ;  /* 0x0000000d05057c24 */ /* 0x000fc8000f8e0206 */
[----:B0-----:R-:W-:-:S05]  /*1310*/  IMAD.WIDE.U32 R2, R5, 0x4, R2 ;  /* 0x0000000405027825 */ /* 0x001fca00078e0002 */
[----:B------:R-:W-:Y:S01]  /*1320*/  STG.E desc[UR8][R2.64], R8 ;  /* 0x0000000802007986 */ /* 0x000fe2000c101908 */
[----:B------:R-:W-:Y:S05]  /*1330*/  EXIT ;  /* 0x000000000000794d */ /* 0x000fea0003800000 */
.L_x_2:
[----:B------:R-:W-:-:S00]  /*1340*/  BRA `(.L_x_2) ;  /* 0xfffffffc00fc7947 */ /* 0x000fc0000383ffff */
[----:B------:R-:W-:-:S00]  /*1350*/  NOP ;  /* 0x0000000000007918 */ /* 0x000fc00000000000 */
        /* <DEDUP_REMOVED lines=10> */
.L_x_3:


//--------------------- .nv.shared._Z8tiledSOPiiiPiS_S_S_S_ --------------------------
	.section	.nv.shared._Z8tiledSOPiiiPiS_S_S_S_,"aw",@nobits
	.sectionflags	@""
	.align	4
.nv.shared._Z8tiledSOPiiiPiS_S_S_S_:
	.zero		17408


//--------------------- .nv.shared.reserved.0     --------------------------
	.section	.nv.shared.reserved.0,"aw",@nobits
	.weak		__nv_reservedSMEM_offset_0_alias
	.size		__nv_reservedSMEM_offset_0_alias, 0, 64
	.other		__nv_reservedSMEM_offset_0_alias,@"STO_CUDA_RESERVED_SHARED STV_DEFAULT"
__nv_reservedSMEM_offset_0_alias:
	.zero		0
	.zero		64


//--------------------- .nv.constant0._Z8tiledSOPiiiPiS_S_S_S_ --------------------------
	.section	.nv.constant0._Z8tiledSOPiiiPiS_S_S_S_,"a",@progbits
	.sectionflags	@""
	.align	4
.nv.constant0._Z8tiledSOPiiiPiS_S_S_S_:
	.zero		952


//--------------------- SYMBOLS --------------------------

	.type		.nv.reservedSmem.offset0,@object
	.size		.nv.reservedSmem.offset0,0x4
	.type		.nv.reservedSmem.cap,@object
	.size		.nv.reservedSmem.cap,0x4
